//
// Generated by NVIDIA NVVM Compiler
//
// Compiler Build ID: CL-36424714
// Cuda compilation tools, release 13.0, V13.0.88
// Based on NVVM 20.0.0
//

.version 9.0
.target sm_100
.address_size 64

	// .globl	_Z30divide_by_value_indexed_kernelPdS_S_d

.visible .entry _Z30divide_by_value_indexed_kernelPdS_S_d(
	.param .u64 .ptr .align 1 _Z30divide_by_value_indexed_kernelPdS_S_d_param_0,
	.param .u64 .ptr .align 1 _Z30divide_by_value_indexed_kernelPdS_S_d_param_1,
	.param .u64 .ptr .align 1 _Z30divide_by_value_indexed_kernelPdS_S_d_param_2,
	.param .f64 _Z30divide_by_value_indexed_kernelPdS_S_d_param_3
)
{
	.reg .b32 	%r<5>;
	.reg .b64 	%rd<13>;
	.reg .b64 	%fd<8>;

	ld.param.u64 	%rd1, [_Z30divide_by_value_indexed_kernelPdS_S_d_param_0];
	ld.param.u64 	%rd2, [_Z30divide_by_value_indexed_kernelPdS_S_d_param_1];
	ld.param.u64 	%rd3, [_Z30divide_by_value_indexed_kernelPdS_S_d_param_2];
	ld.param.f64 	%fd1, [_Z30divide_by_value_indexed_kernelPdS_S_d_param_3];
	cvta.to.global.u64 	%rd4, %rd3;
	cvta.to.global.u64 	%rd5, %rd2;
	cvta.to.global.u64 	%rd6, %rd1;
	mov.u32 	%r1, %ctaid.y;
	mov.u32 	%r2, %nctaid.x;
	mov.u32 	%r3, %ctaid.x;
	mad.lo.s32 	%r4, %r1, %r2, %r3;
	mul.wide.u32 	%rd7, %r4, 8;
	add.s64 	%rd8, %rd6, %rd7;
	ld.global.f64 	%fd2, [%rd8];
	mul.wide.u32 	%rd9, %r3, 8;
	add.s64 	%rd10, %rd5, %rd9;
	ld.global.f64 	%fd3, [%rd10];
	mul.wide.u32 	%rd11, %r1, 8;
	add.s64 	%rd12, %rd4, %rd11;
	ld.global.f64 	%fd4, [%rd12];
	mul.f64 	%fd5, %fd3, %fd4;
	mul.f64 	%fd6, %fd1, %fd5;
	div.rn.f64 	%fd7, %fd2, %fd6;
	st.global.f64 	[%rd8], %fd7;
	ret;

}


// ===== COMPILED SASS (sm_100) =====

	.target	sm_100

	.elftype	@"ET_EXEC"


//--------------------- .note.nv.tkinfo           --------------------------
	.section	.note.nv.tkinfo,"",@"SHT_NOTE"
	.sectionflags	@"SHF_NOTE_NV_TKINFO"
	.tkinfo
        /*0018*/ 	.word	0x00000002
        /*0030*/ 	.string	""
        /*0030*/ 	.string	"ptxas"
        /*0030*/ 	.string	"Cuda compilation tools, release 13.0, V13.0.88"
        /*0030*/ 	.string	"Build cuda_13.0.r13.0/compiler.36424714_0"
        /*0030*/ 	.string	"-arch sm_100 -m 64 "



//--------------------- .note.nv.cuinfo           --------------------------
	.section	.note.nv.cuinfo,"",@"SHT_NOTE"
	.sectionflags	@"SHF_NOTE_NV_CUINFO"
        /*0018*/ 	.short	0x0002
        /*001a*/ 	.short	0x0064
        /*001c*/ 	.short	0x0082
	.zero		2


//--------------------- .nv.info                  --------------------------
	.section	.nv.info,"",@"SHT_CUDA_INFO"
	.align	4


	//----- nvinfo : EIATTR_REGCOUNT
	.align		4
        /*0000*/ 	.byte	0x04, 0x2f
        /*0002*/ 	.short	(.L_1 - .L_0)
	.align		4
.L_0:
        /*0004*/ 	.word	index@(_Z30divide_by_value_indexed_kernelPdS_S_d)
        /*0008*/ 	.word	0x0000001a


	//----- nvinfo : EIATTR_FRAME_SIZE
	.align		4
.L_1:
        /*000c*/ 	.byte	0x04, 0x11
        /*000e*/ 	.short	(.L_3 - .L_2)
	.align		4
.L_2:
        /*0010*/ 	.word	index@($__internal_0_$__cuda_sm20_div_rn_f64_full)
        /*0014*/ 	.word	0x00000000


	//----- nvinfo : EIATTR_FRAME_SIZE
	.align		4
.L_3:
        /*0018*/ 	.byte	0x04, 0x11
        /*001a*/ 	.short	(.L_5 - .L_4)
	.align		4
.L_4:
        /*001c*/ 	.word	index@(_Z30divide_by_value_indexed_kernelPdS_S_d)
        /*0020*/ 	.word	0x00000000


	//----- nvinfo : EIATTR_MIN_STACK_SIZE
	.align		4
.L_5:
        /*0024*/ 	.byte	0x04, 0x12
        /*0026*/ 	.short	(.L_7 - .L_6)
	.align		4
.L_6:
        /*0028*/ 	.word	index@(_Z30divide_by_value_indexed_kernelPdS_S_d)
        /*002c*/ 	.word	0x00000000
.L_7:


//--------------------- .nv.compat                --------------------------
	.section	.nv.compat,"",@"SHT_CUDA_COMPAT_INFO"
	.align	4
        /*0000*/ 	.byte	0x02, 0x09, 0x00, 0x00, 0x02, 0x02, 0x01, 0x00, 0x02, 0x05, 0x05, 0x00, 0x03, 0x07, 0x01, 0x01
        /*0010*/ 	.byte	0x02, 0x03, 0x00, 0x00, 0x02, 0x06, 0x01, 0x00, 0x04, 0x0b, 0x08, 0x00, 0x01, 0x00, 0x00, 0x00
        /*0020*/ 	.byte	0x00, 0x00, 0x00, 0x00


//--------------------- .nv.info._Z30divide_by_value_indexed_kernelPdS_S_d --------------------------
	.section	.nv.info._Z30divide_by_value_indexed_kernelPdS_S_d,"",@"SHT_CUDA_INFO"
	.sectionflags	@""
	.align	4


	//----- nvinfo : EIATTR_CUDA_API_VERSION
	.align		4
        /*0000*/ 	.byte	0x04, 0x37
        /*0002*/ 	.short	(.L_9 - .L_8)
.L_8:
        /*0004*/ 	.word	0x00000082


	//----- nvinfo : EIATTR_KPARAM_INFO
	.align		4
.L_9:
        /*0008*/ 	.byte	0x04, 0x17
        /*000a*/ 	.short	(.L_11 - .L_10)
.L_10:
        /*000c*/ 	.word	0x00000000
        /*0010*/ 	.short	0x0003
        /*0012*/ 	.short	0x0018
        /*0014*/ 	.byte	0x00, 0xf0, 0x21, 0x00


	//----- nvinfo : EIATTR_KPARAM_INFO
	.align		4
.L_11:
        /*0018*/ 	.byte	0x04, 0x17
        /*001a*/ 	.short	(.L_13 - .L_12)
.L_12:
        /*001c*/ 	.word	0x00000000
        /*0020*/ 	.short	0x0002
        /*0022*/ 	.short	0x0010
        /*0024*/ 	.byte	0x00, 0xf5, 0x21, 0x00


	//----- nvinfo : EIATTR_KPARAM_INFO
	.align		4
.L_13:
        /*0028*/ 	.byte	0x04, 0x17
        /*002a*/ 	.short	(.L_15 - .L_14)
.L_14:
        /*002c*/ 	.word	0x00000000
        /*0030*/ 	.short	0x0001
        /*0032*/ 	.short	0x0008
        /*0034*/ 	.byte	0x00, 0xf5, 0x21, 0x00


	//----- nvinfo : EIATTR_KPARAM_INFO
	.align		4
.L_15:
        /*0038*/ 	.byte	0x04, 0x17
        /*003a*/ 	.short	(.L_17 - .L_16)
.L_16:
        /*003c*/ 	.word	0x00000000
        /*0040*/ 	.short	0x0000
        /*0042*/ 	.short	0x0000
        /*0044*/ 	.byte	0x00, 0xf5, 0x21, 0x00


	//----- nvinfo : EIATTR_SPARSE_MMA_MASK
	.align		4
.L_17:
        /*0048*/ 	.byte	0x03, 0x50
        /*004a*/ 	.short	0x0000


	//----- nvinfo : EIATTR_MAXREG_COUNT
	.align		4
        /*004c*/ 	.byte	0x03, 0x1b
        /*004e*/ 	.short	0x00ff


	//----- nvinfo : EIATTR_MERCURY_ISA_VERSION
	.align		4
        /*0050*/ 	.byte	0x03, 0x5f
        /*0052*/ 	.short	0x0101


	//----- nvinfo : EIATTR_VRC_CTA_INIT_COUNT
	.align		4
        /*0054*/ 	.byte	0x02, 0x4a
	.zero		1
	.zero		1


	//----- nvinfo : EIATTR_EXIT_INSTR_OFFSETS
	.align		4
        /*0058*/ 	.byte	0x04, 0x1c
        /*005a*/ 	.short	(.L_19 - .L_18)


	//   ....[0]....
.L_18:
        /*005c*/ 	.word	0x00000250


	//----- nvinfo : EIATTR_CRS_STACK_SIZE
	.align		4
.L_19:
        /*0060*/ 	.byte	0x04, 0x1e
        /*0062*/ 	.short	(.L_21 - .L_20)
.L_20:
        /*0064*/ 	.word	0x00000000


	//----- nvinfo : EIATTR_CBANK_PARAM_SIZE
	.align		4
.L_21:
        /*0068*/ 	.byte	0x03, 0x19
        /*006a*/ 	.short	0x0020


	//----- nvinfo : EIATTR_PARAM_CBANK
	.align		4
        /*006c*/ 	.byte	0x04, 0x0a
        /*006e*/ 	.short	(.L_23 - .L_22)
	.align		4
.L_22:
        /*0070*/ 	.word	index@(.nv.constant0._Z30divide_by_value_indexed_kernelPdS_S_d)
        /*0074*/ 	.short	0x0380
        /*0076*/ 	.short	0x0020


	//----- nvinfo : EIATTR_SW_WAR
	.align		4
.L_23:
        /*0078*/ 	.byte	0x04, 0x36
        /*007a*/ 	.short	(.L_25 - .L_24)
.L_24:
        /*007c*/ 	.word	0x00000008
.L_25:


//--------------------- .nv.callgraph             --------------------------
	.section	.nv.callgraph,"",@"SHT_CUDA_CALLGRAPH"
	.align	4
	.sectionentsize	8
	.align		4
        /*0000*/ 	.word	0x00000000
	.align		4
        /*0004*/ 	.word	0xffffffff
	.align		4
        /*0008*/ 	.word	0x00000000
	.align		4
        /*000c*/ 	.word	0xfffffffe
	.align		4
        /*0010*/ 	.word	0x00000000
	.align		4
        /*0014*/ 	.word	0xfffffffd
	.align		4
        /*0018*/ 	.word	0x00000000
	.align		4
        /*001c*/ 	.word	0xfffffffc


//--------------------- .text._Z30divide_by_value_indexed_kernelPdS_S_d --------------------------
	.section	.text._Z30divide_by_value_indexed_kernelPdS_S_d,"ax",@progbits
	.align	128
        .global         _Z30divide_by_value_indexed_kernelPdS_S_d
        .type           _Z30divide_by_value_indexed_kernelPdS_S_d,@function
        .size           _Z30divide_by_value_indexed_kernelPdS_S_d,(.L_x_7 - _Z30divide_by_value_indexed_kernelPdS_S_d)
        .other          _Z30divide_by_value_indexed_kernelPdS_S_d,@"STO_CUDA_ENTRY STV_DEFAULT"
_Z30divide_by_value_indexed_kernelPdS_S_d:
.text._Z30divide_by_value_indexed_kernelPdS_S_d:
[----:B------:R-:W-:Y:S01]  /*0000*/  LDC R1, c[0x0][0x37c] ;  /* 0x0000df00ff017b82 */ /* 0x000fe20000000800 */
[----:B------:R-:W0:Y:S07]  /*0010*/  S2R R0, SR_CTAID.X ;  /* 0x0000000000007919 */ /* 0x000e2e0000002500 */
[----:B------:R-:W0:Y:S01]  /*0020*/  LDC.64 R2, c[0x0][0x388] ;  /* 0x0000e200ff027b82 */ /* 0x000e220000000a00 */
[----:B------:R-:W1:Y:S01]  /*0030*/  LDCU.64 UR4, c[0x0][0x358] ;  /* 0x00006b00ff0477ac */ /* 0x000e620008000a00 */
[----:B------:R-:W2:Y:S06]  /*0040*/  S2R R7, SR_CTAID.Y ;  /* 0x0000000000077919 */ /* 0x000eac0000002600 */
[----:B------:R-:W2:Y:S01]  /*0050*/  LDC.64 R10, c[0x0][0x390] ;  /* 0x0000e400ff0a7b82 */ /* 0x000ea20000000a00 */
[----:B------:R-:W3:Y:S07]  /*0060*/  LDCU UR6, c[0x0][0x370] ;  /* 0x00006e00ff0677ac */ /* 0x000eee0008000800 */
[----:B------:R-:W4:Y:S08]  /*0070*/  LDC.64 R4, c[0x0][0x380] ;  /* 0x0000e000ff047b82 */ /* 0x000f300000000a00 */
[----:B------:R-:W5:Y:S01]  /*0080*/  LDC.64 R12, c[0x0][0x398] ;  /* 0x0000e600ff0c7b82 */ /* 0x000f620000000a00 */
[----:B0-----:R-:W-:-:S04]  /*0090*/  IMAD.WIDE.U32 R2, R0, 0x8, R2 ;  /* 0x0000000800027825 */ /* 0x001fc800078e0002 */
[C---:B--2---:R-:W-:Y:S02]  /*00a0*/  IMAD.WIDE.U32 R10, R7.reuse, 0x8, R10 ;  /* 0x00000008070a7825 */ /* 0x044fe400078e000a */
[----:B-1----:R-:W2:Y:S04]  /*00b0*/  LDG.E.64 R2, desc[UR4][R2.64] ;  /* 0x0000000402027981 */ /* 0x002ea8000c1e1b00 */
[----:B------:R-:W2:Y:S01]  /*00c0*/  LDG.E.64 R10, desc[UR4][R10.64] ;  /* 0x000000040a0a7981 */ /* 0x000ea2000c1e1b00 */
[----:B---3--:R-:W-:-:S04]  /*00d0*/  IMAD R7, R7, UR6, R0 ;  /* 0x0000000607077c24 */ /* 0x008fc8000f8e0200 */
[----:B----4-:R-:W-:-:S05]  /*00e0*/  IMAD.WIDE.U32 R4, R7, 0x8, R4 ;  /* 0x0000000807047825 */ /* 0x010fca00078e0004 */
[----:B------:R-:W3:Y:S01]  /*00f0*/  LDG.E.64 R8, desc[UR4][R4.64] ;  /* 0x0000000404087981 */ /* 0x000ee2000c1e1b00 */
[----:B--2---:R-:W-:-:S08]  /*0100*/  DMUL R6, R2, R10 ;  /* 0x0000000a02067228 */ /* 0x004fd00000000000 */
[----:B-----5:R-:W-:Y:S01]  /*0110*/  DMUL R6, R6, R12 ;  /* 0x0000000c06067228 */ /* 0x020fe20000000000 */
[----:B------:R-:W-:Y:S01]  /*0120*/  IMAD.MOV.U32 R12, RZ, RZ, 0x1 ;  /* 0x00000001ff0c7424 */ /* 0x000fe200078e00ff */
[----:B---3--:R-:W-:-:S04]  /*0130*/  FSETP.GEU.AND P1, PT, |R9|, 6.5827683646048100446e-37, PT ;  /* 0x036000000900780b */ /* 0x008fc80003f2e200 */
[----:B------:R-:W0:Y:S02]  /*0140*/  MUFU.RCP64H R13, R7 ;  /* 0x00000007000d7308 */ /* 0x000e240000001800 */
[----:B0-----:R-:W-:-:S08]  /*0150*/  DFMA R2, -R6, R12, 1 ;  /* 0x3ff000000602742b */ /* 0x001fd0000000010c */
[----:B------:R-:W-:-:S08]  /*0160*/  DFMA R2, R2, R2, R2 ;  /* 0x000000020202722b */ /* 0x000fd00000000002 */
[----:B------:R-:W-:-:S08]  /*0170*/  DFMA R2, R12, R2, R12 ;  /* 0x000000020c02722b */ /* 0x000fd0000000000c */
[----:B------:R-:W-:-:S08]  /*0180*/  DFMA R10, -R6, R2, 1 ;  /* 0x3ff00000060a742b */ /* 0x000fd00000000102 */
[----:B------:R-:W-:-:S08]  /*0190*/  DFMA R2, R2, R10, R2 ;  /* 0x0000000a0202722b */ /* 0x000fd00000000002 */
[----:B------:R-:W-:-:S08]  /*01a0*/  DMUL R10, R8, R2 ;  /* 0x00000002080a7228 */ /* 0x000fd00000000000 */
[----:B------:R-:W-:-:S08]  /*01b0*/  DFMA R12, -R6, R10, R8 ;  /* 0x0000000a060c722b */ /* 0x000fd00000000108 */
[----:B------:R-:W-:-:S10]  /*01c0*/  DFMA R2, R2, R12, R10 ;  /* 0x0000000c0202722b */ /* 0x000fd4000000000a */
[----:B------:R-:W-:-:S05]  /*01d0*/  FFMA R0, RZ, R7, R3 ;  /* 0x00000007ff007223 */ /* 0x000fca0000000003 */
[----:B------:R-:W-:-:S13]  /*01e0*/  FSETP.GT.AND P0, PT, |R0|, 1.469367938527859385e-39, PT ;  /* 0x001000000000780b */ /* 0x000fda0003f04200 */
[----:B------:R-:W-:Y:S05]  /*01f0*/  @P0 BRA P1, `(.L_x_0) ;  /* 0x0000000000100947 */ /* 0x000fea0000800000 */
[----:B------:R-:W-:-:S07]  /*0200*/  MOV R0, 0x220 ;  /* 0x0000022000007802 */ /* 0x000fce0000000f00 */
[----:B------:R-:W-:Y:S05]  /*0210*/  CALL.REL.NOINC `($__internal_0_$__cuda_sm20_div_rn_f64_full) ;  /* 0x0000000000107944 */ /* 0x000fea0003c00000 */
[----:B------:R-:W-:Y:S02]  /*0220*/  IMAD.MOV.U32 R2, RZ, RZ, R14 ;  /* 0x000000ffff027224 */ /* 0x000fe400078e000e */
[----:B------:R-:W-:-:S07]  /*0230*/  IMAD.MOV.U32 R3, RZ, RZ, R15 ;  /* 0x000000ffff037224 */ /* 0x000fce00078e000f */
.L_x_0:
[----:B------:R-:W-:Y:S01]  /*0240*/  STG.E.64 desc[UR4][R4.64], R2 ;  /* 0x0000000204007986 */ /* 0x000fe2000c101b04 */
[----:B------:R-:W-:Y:S05]  /*0250*/  EXIT ;  /* 0x000000000000794d */ /* 0x000fea0003800000 */
        .weak           $__internal_0_$__cuda_sm20_div_rn_f64_full
        .type           $__internal_0_$__cuda_sm20_div_rn_f64_full,@function
        .size           $__internal_0_$__cuda_sm20_div_rn_f64_full,(.L_x_7 - $__internal_0_$__cuda_sm20_div_rn_f64_full)
$__internal_0_$__cuda_sm20_div_rn_f64_full:
[C---:B------:R-:W-:Y:S01]  /*0260*/  FSETP.GEU.AND P0, PT, |R7|.reuse, 1.469367938527859385e-39, PT ;  /* 0x001000000700780b */ /* 0x040fe20003f0e200 */
[----:B------:R-:W-:Y:S01]  /*0270*/  IMAD.MOV.U32 R10, RZ, RZ, 0x1 ;  /* 0x00000001ff0a7424 */ /* 0x000fe200078e00ff */
[C---:B------:R-:W-:Y:S01]  /*0280*/  LOP3.LUT R2, R7.reuse, 0x800fffff, RZ, 0xc0, !PT ;  /* 0x800fffff07027812 */ /* 0x040fe200078ec0ff */
[----:B------:R-:W-:Y:S01]  /*0290*/  IMAD.MOV.U32 R15, RZ, RZ, 0x1ca00000 ;  /* 0x1ca00000ff0f7424 */ /* 0x000fe200078e00ff */
[----:B------:R-:W-:Y:S02]  /*02a0*/  LOP3.LUT R17, R7, 0x7ff00000, RZ, 0xc0, !PT ;  /* 0x7ff0000007117812 */ /* 0x000fe400078ec0ff */
[----:B------:R-:W-:Y:S01]  /*02b0*/  LOP3.LUT R3, R2, 0x3ff00000, RZ, 0xfc, !PT ;  /* 0x3ff0000002037812 */ /* 0x000fe200078efcff */
[----:B------:R-:W-:Y:S01]  /*02c0*/  IMAD.MOV.U32 R2, RZ, RZ, R6 ;  /* 0x000000ffff027224 */ /* 0x000fe200078e0006 */
[----:B------:R-:W-:-:S04]  /*02d0*/  LOP3.LUT R14, R9, 0x7ff00000, RZ, 0xc0, !PT ;  /* 0x7ff00000090e7812 */ /* 0x000fc800078ec0ff */
[----:B------:R-:W-:Y:S01]  /*02e0*/  ISETP.GE.U32.AND P1, PT, R14, R17, PT ;  /* 0x000000110e00720c */ /* 0x000fe20003f26070 */
[----:B------:R-:W-:Y:S01]  /*02f0*/  @!P0 DMUL R2, R6, 8.98846567431157953865e+307 ;  /* 0x7fe0000006028828 */ /* 0x000fe20000000000 */
[----:B------:R-:W-:-:S05]  /*0300*/  IMAD.MOV.U32 R21, RZ, RZ, R14 ;  /* 0x000000ffff157224 */ /* 0x000fca00078e000e */
[----:B------:R-:W0:Y:S02]  /*0310*/  MUFU.RCP64H R11, R3 ;  /* 0x00000003000b7308 */ /* 0x000e240000001800 */
[----:B0-----:R-:W-:-:S08]  /*0320*/  DFMA R12, R10, -R2, 1 ;  /* 0x3ff000000a0c742b */ /* 0x001fd00000000802 */
[----:B------:R-:W-:-:S08]  /*0330*/  DFMA R12, R12, R12, R12 ;  /* 0x0000000c0c0c722b */ /* 0x000fd0000000000c */
[----:B------:R-:W-:Y:S01]  /*0340*/  DFMA R12, R10, R12, R10 ;  /* 0x0000000c0a0c722b */ /* 0x000fe2000000000a */
[----:B------:R-:W-:Y:S01]  /*0350*/  SEL R11, R15, 0x63400000, !P1 ;  /* 0x634000000f0b7807 */ /* 0x000fe20004800000 */
[----:B------:R-:W-:Y:S01]  /*0360*/  IMAD.MOV.U32 R10, RZ, RZ, R8 ;  /* 0x000000ffff0a7224 */ /* 0x000fe200078e0008 */
[----:B------:R-:W-:Y:S02]  /*0370*/  FSETP.GEU.AND P1, PT, |R9|, 1.469367938527859385e-39, PT ;  /* 0x001000000900780b */ /* 0x000fe40003f2e200 */
[----:B------:R-:W-:-:S03]  /*0380*/  LOP3.LUT R11, R11, 0x800fffff, R9, 0xf8, !PT ;  /* 0x800fffff0b0b7812 */ /* 0x000fc600078ef809 */
[----:B------:R-:W-:-:S08]  /*0390*/  DFMA R18, R12, -R2, 1 ;  /* 0x3ff000000c12742b */ /* 0x000fd00000000802 */
[----:B------:R-:W-:Y:S01]  /*03a0*/  DFMA R12, R12, R18, R12 ;  /* 0x000000120c0c722b */ /* 0x000fe2000000000c */
[----:B------:R-:W-:Y:S10]  /*03b0*/  @P1 BRA `(.L_x_1) ;  /* 0x0000000000201947 */ /* 0x000ff40003800000 */
[----:B------:R-:W-:Y:S01]  /*03c0*/  LOP3.LUT R19, R7, 0x7ff00000, RZ, 0xc0, !PT ;  /* 0x7ff0000007137812 */ /* 0x000fe200078ec0ff */
[----:B------:R-:W-:-:S03]  /*03d0*/  IMAD.MOV.U32 R18, RZ, RZ, RZ ;  /* 0x000000ffff127224 */ /* 0x000fc600078e00ff */
[----:B------:R-:W-:-:S04]  /*03e0*/  ISETP.GE.U32.AND P1, PT, R14, R19, PT ;  /* 0x000000130e00720c */ /* 0x000fc80003f26070 */
[----:B------:R-:W-:-:S04]  /*03f0*/  SEL R19, R15, 0x63400000, !P1 ;  /* 0x634000000f137807 */ /* 0x000fc80004800000 */
[----:B------:R-:W-:-:S04]  /*0400*/  LOP3.LUT R19, R19, 0x80000000, R9, 0xf8, !PT ;  /* 0x8000000013137812 */ /* 0x000fc800078ef809 */
[----:B------:R-:W-:-:S06]  /*0410*/  LOP3.LUT R19, R19, 0x100000, RZ, 0xfc, !PT ;  /* 0x0010000013137812 */ /* 0x000fcc00078efcff */
[----:B------:R-:W-:-:S10]  /*0420*/  DFMA R10, R10, 2, -R18 ;  /* 0x400000000a0a782b */ /* 0x000fd40000000812 */
[----:B------:R-:W-:-:S07]  /*0430*/  LOP3.LUT R21, R11, 0x7ff00000, RZ, 0xc0, !PT ;  /* 0x7ff000000b157812 */ /* 0x000fce00078ec0ff */
.L_x_1:
[----:B------:R-:W-:Y:S01]  /*0440*/  IMAD.MOV.U32 R20, RZ, RZ, R17 ;  /* 0x000000ffff147224 */ /* 0x000fe200078e0011 */
[----:B------:R-:W-:Y:S01]  /*0450*/  @!P0 LOP3.LUT R20, R3, 0x7ff00000, RZ, 0xc0, !PT ;  /* 0x7ff0000003148812 */ /* 0x000fe200078ec0ff */
[----:B------:R-:W-:Y:S01]  /*0460*/  VIADD R22, R21, 0xffffffff ;  /* 0xffffffff15167836 */ /* 0x000fe20000000000 */
[----:B------:R-:W-:-:S03]  /*0470*/  DMUL R18, R12, R10 ;  /* 0x0000000a0c127228 */ /* 0x000fc60000000000 */
[----:B------:R-:W-:Y:S01]  /*0480*/  VIADD R23, R20, 0xffffffff ;  /* 0xffffffff14177836 */ /* 0x000fe20000000000 */
[----:B------:R-:W-:-:S04]  /*0490*/  ISETP.GT.U32.AND P0, PT, R22, 0x7feffffe, PT ;  /* 0x7feffffe1600780c */ /* 0x000fc80003f04070 */
[----:B------:R-:W-:Y:S01]  /*04a0*/  ISETP.GT.U32.OR P0, PT, R23, 0x7feffffe, P0 ;  /* 0x7feffffe1700780c */ /* 0x000fe20000704470 */
[----:B------:R-:W-:-:S08]  /*04b0*/  DFMA R16, R18, -R2, R10 ;  /* 0x800000021210722b */ /* 0x000fd0000000000a */
[----:B------:R-:W-:-:S04]  /*04c0*/  DFMA R12, R12, R16, R18 ;  /* 0x000000100c0c722b */ /* 0x000fc80000000012 */
[----:B------:R-:W-:Y:S07]  /*04d0*/  @P0 BRA `(.L_x_2) ;  /* 0x00000000006c0947 */ /* 0x000fee0003800000 */
[----:B------:R-:W-:-:S04]  /*04e0*/  LOP3.LUT R9, R7, 0x7ff00000, RZ, 0xc0, !PT ;  /* 0x7ff0000007097812 */ /* 0x000fc800078ec0ff */
[CC--:B------:R-:W-:Y:S02]  /*04f0*/  VIADDMNMX R8, R14.reuse, -R9.reuse, 0xb9600000, !PT ;  /* 0xb96000000e087446 */ /* 0x0c0fe40007800909 */
[----:B------:R-:W-:Y:S02]  /*0500*/  ISETP.GE.U32.AND P0, PT, R14, R9, PT ;  /* 0x000000090e00720c */ /* 0x000fe40003f06070 */
[----:B------:R-:W-:Y:S02]  /*0510*/  VIMNMX R8, PT, PT, R8, 0x46a00000, PT ;  /* 0x46a0000008087848 */ /* 0x000fe40003fe0100 */
[----:B------:R-:W-:-:S05]  /*0520*/  SEL R15, R15, 0x63400000, !P0 ;  /* 0x634000000f0f7807 */ /* 0x000fca0004000000 */
[----:B------:R-:W-:Y:S02]  /*0530*/  IMAD.IADD R16, R8, 0x1, -R15 ;  /* 0x0000000108107824 */ /* 0x000fe400078e0a0f */
[----:B------:R-:W-:Y:S02]  /*0540*/  IMAD.MOV.U32 R8, RZ, RZ, RZ ;  /* 0x000000ffff087224 */ /* 0x000fe400078e00ff */
[----:B------:R-:W-:-:S06]  /*0550*/  VIADD R9, R16, 0x7fe00000 ;  /* 0x7fe0000010097836 */ /* 0x000fcc0000000000 */
[----:B------:R-:W-:-:S10]  /*0560*/  DMUL R14, R12, R8 ;  /* 0x000000080c0e7228 */ /* 0x000fd40000000000 */
[----:B------:R-:W-:-:S13]  /*0570*/  FSETP.GTU.AND P0, PT, |R15|, 1.469367938527859385e-39, PT ;  /* 0x001000000f00780b */ /* 0x000fda0003f0c200 */
[----:B------:R-:W-:Y:S05]  /*0580*/  @P0 BRA `(.L_x_3) ;  /* 0x0000000000940947 */ /* 0x000fea0003800000 */
[----:B------:R-:W-:Y:S01]  /*0590*/  DFMA R2, R12, -R2, R10 ;  /* 0x800000020c02722b */ /* 0x000fe2000000000a */
[----:B------:R-:W-:-:S09]  /*05a0*/  IMAD.MOV.U32 R8, RZ, RZ, RZ ;  /* 0x000000ffff087224 */ /* 0x000fd200078e00ff */
[C---:B------:R-:W-:Y:S02]  /*05b0*/  FSETP.NEU.AND P0, PT, R3.reuse, RZ, PT ;  /* 0x000000ff0300720b */ /* 0x040fe40003f0d000 */
[----:B------:R-:W-:-:S04]  /*05c0*/  LOP3.LUT R7, R3, 0x80000000, R7, 0x48, !PT ;  /* 0x8000000003077812 */ /* 0x000fc800078e4807 */
[----:B------:R-:W-:-:S07]  /*05d0*/  LOP3.LUT R9, R7, R9, RZ, 0xfc, !PT ;  /* 0x0000000907097212 */ /* 0x000fce00078efcff */
[----:B------:R-:W-:Y:S05]  /*05e0*/  @!P0 BRA `(.L_x_3) ;  /* 0x00000000007c8947 */ /* 0x000fea0003800000 */
[----:B------:R-:W-:Y:S01]  /*05f0*/  IMAD.MOV R3, RZ, RZ, -R16 ;  /* 0x000000ffff037224 */ /* 0x000fe200078e0a10 */
[----:B------:R-:W-:Y:S01]  /*0600*/  DMUL.RP R8, R12, R8 ;  /* 0x000000080c087228 */ /* 0x000fe20000008000 */
[----:B------:R-:W-:-:S06]  /*0610*/  IMAD.MOV.U32 R2, RZ, RZ, RZ ;  /* 0x000000ffff027224 */ /* 0x000fcc00078e00ff */
[----:B------:R-:W-:-:S03]  /*0620*/  DFMA R2, R14, -R2, R12 ;  /* 0x800000020e02722b */ /* 0x000fc6000000000c */
[----:B------:R-:W-:-:S03]  /*0630*/  LOP3.LUT R7, R9, R7, RZ, 0x3c, !PT ;  /* 0x0000000709077212 */ /* 0x000fc600078e3cff */
[----:B------:R-:W-:-:S04]  /*0640*/  IADD3 R2, PT, PT, -R16, -0x43300000, RZ ;  /* 0xbcd0000010027810 */ /* 0x000fc80007ffe1ff */
[----:B------:R-:W-:-:S04]  /*0650*/  FSETP.NEU.AND P0, PT, |R3|, R2, PT ;  /* 0x000000020300720b */ /* 0x000fc80003f0d200 */
[----:B------:R-:W-:Y:S02]  /*0660*/  FSEL R14, R8, R14, !P0 ;  /* 0x0000000e080e7208 */ /* 0x000fe40004000000 */
[----:B------:R-:W-:Y:S01]  /*0670*/  FSEL R15, R7, R15, !P0 ;  /* 0x0000000f070f7208 */ /* 0x000fe20004000000 */
[----:B------:R-:W-:Y:S06]  /*0680*/  BRA `(.L_x_3) ;  /* 0x0000000000547947 */ /* 0x000fec0003800000 */
.L_x_2:
[----:B------:R-:W-:-:S14]  /*0690*/  DSETP.NAN.AND P0, PT, R8, R8, PT ;  /* 0x000000080800722a */ /* 0x000fdc0003f08000 */
[----:B------:R-:W-:Y:S05]  /*06a0*/  @P0 BRA `(.L_x_4) ;  /* 0x0000000000440947 */ /* 0x000fea0003800000 */
[----:B------:R-:W-:-:S14]  /*06b0*/  DSETP.NAN.AND P0, PT, R6, R6, PT ;  /* 0x000000060600722a */ /* 0x000fdc0003f08000 */
[----:B------:R-:W-:Y:S05]  /*06c0*/  @P0 BRA `(.L_x_5) ;  /* 0x0000000000300947 */ /* 0x000fea0003800000 */
[----:B------:R-:W-:Y:S01]  /*06d0*/  ISETP.NE.AND P0, PT, R21, R20, PT ;  /* 0x000000141500720c */ /* 0x000fe20003f05270 */
[----:B------:R-:W-:Y:S02]  /*06e0*/  IMAD.MOV.U32 R14, RZ, RZ, 0x0 ;  /* 0x00000000ff0e7424 */ /* 0x000fe400078e00ff */
[----:B------:R-:W-:-:S10]  /*06f0*/  IMAD.MOV.U32 R15, RZ, RZ, -0x80000 ;  /* 0xfff80000ff0f7424 */ /* 0x000fd400078e00ff */
[----:B------:R-:W-:Y:S05]  /*0700*/  @!P0 BRA `(.L_x_3) ;  /* 0x0000000000348947 */ /* 0x000fea0003800000 */
[----:B------:R-:W-:Y:S02]  /*0710*/  ISETP.NE.AND P0, PT, R21, 0x7ff00000, PT ;  /* 0x7ff000001500780c */ /* 0x000fe40003f05270 */
[----:B------:R-:W-:Y:S02]  /*0720*/  LOP3.LUT R15, R9, 0x80000000, R7, 0x48, !PT ;  /* 0x80000000090f7812 */ /* 0x000fe400078e4807 */
[----:B------:R-:W-:-:S13]  /*0730*/  ISETP.EQ.OR P0, PT, R20, RZ, !P0 ;  /* 0x000000ff1400720c */ /* 0x000fda0004702670 */
[----:B------:R-:W-:Y:S01]  /*0740*/  @P0 LOP3.LUT R2, R15, 0x7ff00000, RZ, 0xfc, !PT ;  /* 0x7ff000000f020812 */ /* 0x000fe200078efcff */
[----:B------:R-:W-:Y:S02]  /*0750*/  @!P0 IMAD.MOV.U32 R14, RZ, RZ, RZ ;  /* 0x000000ffff0e8224 */ /* 0x000fe400078e00ff */
[----:B------:R-:W-:Y:S02]  /*0760*/  @P0 IMAD.MOV.U32 R14, RZ, RZ, RZ ;  /* 0x000000ffff0e0224 */ /* 0x000fe400078e00ff */
[----:B------:R-:W-:Y:S01]  /*0770*/  @P0 IMAD.MOV.U32 R15, RZ, RZ, R2 ;  /* 0x000000ffff0f0224 */ /* 0x000fe200078e0002 */
[----:B------:R-:W-:Y:S06]  /*0780*/  BRA `(.L_x_3) ;  /* 0x0000000000147947 */ /* 0x000fec0003800000 */
.L_x_5:
[----:B------:R-:W-:Y:S01]  /*0790*/  LOP3.LUT R15, R7, 0x80000, RZ, 0xfc, !PT ;  /* 0x00080000070f7812 */ /* 0x000fe200078efcff */
[----:B------:R-:W-:Y:S01]  /*07a0*/  IMAD.MOV.U32 R14, RZ, RZ, R6 ;  /* 0x000000ffff0e7224 */ /* 0x000fe200078e0006 */
[----:B------:R-:W-:Y:S06]  /*07b0*/  BRA `(.L_x_3) ;  /* 0x0000000000087947 */ /* 0x000fec0003800000 */
.L_x_4:
[----:B------:R-:W-:Y:S01]  /*07c0*/  LOP3.LUT R15, R9, 0x80000, RZ, 0xfc, !PT ;  /* 0x00080000090f7812 */ /* 0x000fe200078efcff */
[----:B------:R-:W-:-:S07]  /*07d0*/  IMAD.MOV.U32 R14, RZ, RZ, R8 ;  /* 0x000000ffff0e7224 */ /* 0x000fce00078e0008 */
.L_x_3:
[----:B------:R-:W-:Y:S02]  /*07e0*/  IMAD.MOV.U32 R2, RZ, RZ, R0 ;  /* 0x000000ffff027224 */ /* 0x000fe400078e0000 */
[----:B------:R-:W-:-:S04]  /*07f0*/  IMAD.MOV.U32 R3, RZ, RZ, 0x0 ;  /* 0x00000000ff037424 */ /* 0x000fc800078e00ff */
[----:B------:R-:W-:Y:S05]  /*0800*/  RET.REL.NODEC R2 `(_Z30divide_by_value_indexed_kernelPdS_S_d) ;  /* 0xfffffff402fc7950 */ /* 0x000fea0003c3ffff */
.L_x_6:
[----:B------:R-:W-:-:S00]  /*0810*/  BRA `(.L_x_6) ;  /* 0xfffffffc00fc7947 */ /* 0x000fc0000383ffff */
[----:B------:R-:W-:-:S00]  /*0820*/  NOP ;  /* 0x0000000000007918 */ /* 0x000fc00000000000 */
        /* <DEDUP_REMOVED lines=13> */
.L_x_7:


//--------------------- .nv.shared.reserved.0     --------------------------
	.section	.nv.shared.reserved.0,"aw",@nobits
	.weak		__nv_reservedSMEM_offset_0_alias
	.size		__nv_reservedSMEM_offset_0_alias, 0, 64
	.other		__nv_reservedSMEM_offset_0_alias,@"STO_CUDA_RESERVED_SHARED STV_DEFAULT"
__nv_reservedSMEM_offset_0_alias:
	.zero		0
	.zero		64


//--------------------- .nv.constant0._Z30divide_by_value_indexed_kernelPdS_S_d --------------------------
	.section	.nv.constant0._Z30divide_by_value_indexed_kernelPdS_S_d,"a",@progbits
	.sectionflags	@""
	.align	4
.nv.constant0._Z30divide_by_value_indexed_kernelPdS_S_d:
	.zero		928


//--------------------- SYMBOLS --------------------------

	.type		.nv.reservedSmem.offset0,@object
	.size		.nv.reservedSmem.offset0,0x4
